//
// Generated by NVIDIA NVVM Compiler
//
// Compiler Build ID: CL-36424714
// Cuda compilation tools, release 13.0, V13.0.88
// Based on NVVM 20.0.0
//

.version 9.0
.target sm_100
.address_size 64

	// .globl	Hello_World
.extern .func  (.param .b32 func_retval0) vprintf
(
	.param .b64 vprintf_param_0,
	.param .b64 vprintf_param_1
)
;
.global .align 1 .b8 $str[14] = {72, 101, 108, 108, 111, 32, 87, 111, 114, 108, 100, 32, 10};

.visible .entry Hello_World()
{
	.reg .b32 	%r<3>;
	.reg .b64 	%rd<3>;

	mov.u64 	%rd1, $str;
	cvta.global.u64 	%rd2, %rd1;
	{ // callseq 0, 0
	.param .b64 param0;
	st.param.b64 	[param0], %rd2;
	.param .b64 param1;
	st.param.b64 	[param1], 0;
	.param .b32 retval0;
	call.uni (retval0), 
	vprintf, 
	(
	param0, 
	param1
	);
	ld.param.b32 	%r1, [retval0];
	} // callseq 0
	bar.sync 	0;
	ret;

}


// ===== COMPILED SASS (sm_100) =====

	.target	sm_100

	.elftype	@"ET_EXEC"


//--------------------- .note.nv.tkinfo           --------------------------
	.section	.note.nv.tkinfo,"",@"SHT_NOTE"
	.sectionflags	@"SHF_NOTE_NV_TKINFO"
	.tkinfo
        /*0018*/ 	.word	0x00000002
        /*0030*/ 	.string	""
        /*0030*/ 	.string	"ptxas"
        /*0030*/ 	.string	"Cuda compilation tools, release 13.0, V13.0.88"
        /*0030*/ 	.string	"Build cuda_13.0.r13.0/compiler.36424714_0"
        /*0030*/ 	.string	"-arch sm_100 -m 64 "



//--------------------- .note.nv.cuinfo           --------------------------
	.section	.note.nv.cuinfo,"",@"SHT_NOTE"
	.sectionflags	@"SHF_NOTE_NV_CUINFO"
        /*0018*/ 	.short	0x0002
        /*001a*/ 	.short	0x0064
        /*001c*/ 	.short	0x0082
	.zero		2


//--------------------- .nv.info                  --------------------------
	.section	.nv.info,"",@"SHT_CUDA_INFO"
	.align	4


	//----- nvinfo : EIATTR_REGCOUNT
	.align		4
        /*0000*/ 	.byte	0x04, 0x2f
        /*0002*/ 	.short	(.L_2 - .L_1)
	.align		4
.L_1:
        /*0004*/ 	.word	index@(Hello_World)
        /*0008*/ 	.word	0x00000018


	//----- nvinfo : EIATTR_FRAME_SIZE
	.align		4
.L_2:
        /*000c*/ 	.byte	0x04, 0x11
        /*000e*/ 	.short	(.L_4 - .L_3)
	.align		4
.L_3:
        /*0010*/ 	.word	index@(Hello_World)
        /*0014*/ 	.word	0x00000000


	//----- nvinfo : EIATTR_MIN_STACK_SIZE
	.align		4
.L_4:
        /*0018*/ 	.byte	0x04, 0x12
        /*001a*/ 	.short	(.L_6 - .L_5)
	.align		4
.L_5:
        /*001c*/ 	.word	index@(Hello_World)
        /*0020*/ 	.word	0x00000000
.L_6:


//--------------------- .nv.compat                --------------------------
	.section	.nv.compat,"",@"SHT_CUDA_COMPAT_INFO"
	.align	4
        /*0000*/ 	.byte	0x02, 0x09, 0x00, 0x00, 0x02, 0x02, 0x01, 0x00, 0x02, 0x05, 0x05, 0x00, 0x03, 0x07, 0x01, 0x01
        /*0010*/ 	.byte	0x02, 0x03, 0x00, 0x00, 0x02, 0x06, 0x01, 0x00, 0x04, 0x0b, 0x08, 0x00, 0x09, 0x00, 0x00, 0x00
        /*0020*/ 	.byte	0x00, 0x00, 0x00, 0x00


//--------------------- .nv.info.Hello_World      --------------------------
	.section	.nv.info.Hello_World,"",@"SHT_CUDA_INFO"
	.sectionflags	@""
	.align	4


	//----- nvinfo : EIATTR_CUDA_API_VERSION
	.align		4
        /*0000*/ 	.byte	0x04, 0x37
        /*0002*/ 	.short	(.L_8 - .L_7)
.L_7:
        /*0004*/ 	.word	0x00000082


	//----- nvinfo : EIATTR_SPARSE_MMA_MASK
	.align		4
.L_8:
        /*0008*/ 	.byte	0x03, 0x50
        /*000a*/ 	.short	0x0000


	//----- nvinfo : EIATTR_MAXREG_COUNT
	.align		4
        /*000c*/ 	.byte	0x03, 0x1b
        /*000e*/ 	.short	0x00ff


	//----- nvinfo : EIATTR_NUM_BARRIERS
	.align		4
        /*0010*/ 	.byte	0x02, 0x4c
        /*0012*/ 	.byte	0x01
	.zero		1


	//----- nvinfo : EIATTR_EXTERNS
	.align		4
        /*0014*/ 	.byte	0x04, 0x0f
        /*0016*/ 	.short	(.L_10 - .L_9)


	//   ....[0]....
	.align		4
.L_9:
        /*0018*/ 	.word	index@(vprintf)


	//----- nvinfo : EIATTR_MERCURY_ISA_VERSION
	.align		4
.L_10:
        /*001c*/ 	.byte	0x03, 0x5f
        /*001e*/ 	.short	0x0101


	//----- nvinfo : EIATTR_VRC_CTA_INIT_COUNT
	.align		4
        /*0020*/ 	.byte	0x02, 0x4a
	.zero		1
	.zero		1


	//----- nvinfo : EIATTR_SYSCALL_OFFSETS
	.align		4
        /*0024*/ 	.byte	0x04, 0x46
        /*0026*/ 	.short	(.L_12 - .L_11)


	//   ....[0]....
.L_11:
        /*0028*/ 	.word	0x00000080


	//----- nvinfo : EIATTR_EXIT_INSTR_OFFSETS
	.align		4
.L_12:
        /*002c*/ 	.byte	0x04, 0x1c
        /*002e*/ 	.short	(.L_14 - .L_13)


	//   ....[0]....
.L_13:
        /*0030*/ 	.word	0x000000b0


	//----- nvinfo : EIATTR_SW_WAR
	.align		4
.L_14:
        /*0034*/ 	.byte	0x04, 0x36
        /*0036*/ 	.short	(.L_16 - .L_15)
.L_15:
        /*0038*/ 	.word	0x00000008
.L_16:


//--------------------- .nv.callgraph             --------------------------
	.section	.nv.callgraph,"",@"SHT_CUDA_CALLGRAPH"
	.align	4
	.sectionentsize	8
	.align		4
        /*0000*/ 	.word	0x00000000
	.align		4
        /*0004*/ 	.word	0xffffffff
	.align		4
        /*0008*/ 	.word	index@(Hello_World)
	.align		4
        /*000c*/ 	.word	index@(vprintf)
	.align		4
        /*0010*/ 	.word	0x00000000
	.align		4
        /*0014*/ 	.word	0xfffffffe
	.align		4
        /*0018*/ 	.word	0x00000000
	.align		4
        /*001c*/ 	.word	0xfffffffd
	.align		4
        /*0020*/ 	.word	0x00000000
	.align		4
        /*0024*/ 	.word	0xfffffffc


//--------------------- .nv.constant4             --------------------------
	.section	.nv.constant4,"a",@progbits
	.align	8
	.align		8
.nv.constant4:
        /*0000*/ 	.dword	vprintf
	.align		8
        /*0008*/ 	.dword	$str


//--------------------- .text.Hello_World         --------------------------
	.section	.text.Hello_World,"ax",@progbits
	.align	128
        .global         Hello_World
        .type           Hello_World,@function
        .size           Hello_World,(.L_x_2 - Hello_World)
        .other          Hello_World,@"STO_CUDA_ENTRY STV_DEFAULT"
Hello_World:
.text.Hello_World:
[----:B------:R-:W0:Y:S01]  /*0000*/  LDC R1, c[0x0][0x37c] ;  /* 0x0000df00ff017b82 */ /* 0x000e220000000800 */
[----:B------:R-:W-:Y:S01]  /*0010*/  MOV R0, 0x0 ;  /* 0x0000000000007802 */ /* 0x000fe20000000f00 */
[----:B------:R-:W1:Y:S01]  /*0020*/  LDCU.64 UR4, c[0x4][0x8] ;  /* 0x01000100ff0477ac */ /* 0x000e620008000a00 */
[----:B------:R-:W-:-:S05]  /*0030*/  CS2R R6, SRZ ;  /* 0x0000000000067805 */ /* 0x000fca000001ff00 */
[----:B------:R2:W3:Y:S01]  /*0040*/  LDC.64 R2, c[0x4][R0] ;  /* 0x0100000000027b82 */ /* 0x0004e20000000a00 */
[----:B-1----:R-:W-:Y:S02]  /*0050*/  IMAD.U32 R4, RZ, RZ, UR4 ;  /* 0x00000004ff047e24 */ /* 0x002fe4000f8e00ff */
[----:B--2---:R-:W-:-:S07]  /*0060*/  IMAD.U32 R5, RZ, RZ, UR5 ;  /* 0x00000005ff057e24 */ /* 0x004fce000f8e00ff */
[----:B------:R-:W-:-:S07]  /*0070*/  LEPC R20, `(.L_x_0) ;  /* 0x000000001014794e */ /* 0x000fce0000000000 */
[----:B0--3--:R-:W-:Y:S05]  /*0080*/  CALL.ABS.NOINC R2 ;  /* 0x0000000002007343 */ /* 0x009fea0003c00000 */
.L_x_0:
[----:B------:R-:W-:Y:S05]  /*0090*/  WARPSYNC.ALL ;  /* 0x0000000000007948 */ /* 0x000fea0003800000 */
[----:B------:R-:W-:Y:S06]  /*00a0*/  BAR.SYNC.DEFER_BLOCKING 0x0 ;  /* 0x0000000000007b1d */ /* 0x000fec0000010000 */
[----:B------:R-:W-:Y:S05]  /*00b0*/  EXIT ;  /* 0x000000000000794d */ /* 0x000fea0003800000 */
.L_x_1:
[----:B------:R-:W-:-:S00]  /*00c0*/  BRA `(.L_x_1) ;  /* 0xfffffffc00fc7947 */ /* 0x000fc0000383ffff */
[----:B------:R-:W-:-:S00]  /*00d0*/  NOP ;  /* 0x0000000000007918 */ /* 0x000fc00000000000 */
        /* <DEDUP_REMOVED lines=10> */
.L_x_2:


//--------------------- .nv.global.init           --------------------------
	.section	.nv.global.init,"aw",@progbits
.nv.global.init:
	.type		$str,@object
	.size		$str,(.L_0 - $str)
$str:
        /*0000*/ 	.byte	0x48, 0x65, 0x6c, 0x6c, 0x6f, 0x20, 0x57, 0x6f, 0x72, 0x6c, 0x64, 0x20, 0x0a, 0x00
.L_0:


//--------------------- .nv.shared.reserved.0     --------------------------
	.section	.nv.shared.reserved.0,"aw",@nobits
	.weak		__nv_reservedSMEM_offset_0_alias
	.size		__nv_reservedSMEM_offset_0_alias, 0, 64
	.other		__nv_reservedSMEM_offset_0_alias,@"STO_CUDA_RESERVED_SHARED STV_DEFAULT"
__nv_reservedSMEM_offset_0_alias:
	.zero		0
	.zero		64


//--------------------- .nv.constant0.Hello_World --------------------------
	.section	.nv.constant0.Hello_World,"a",@progbits
	.sectionflags	@""
	.align	4
.nv.constant0.Hello_World:
	.zero		896


//--------------------- SYMBOLS --------------------------

	.type		.nv.reservedSmem.offset0,@object
	.size		.nv.reservedSmem.offset0,0x4
	.type		vprintf,@function
